//
// Generated by NVIDIA NVVM Compiler
//
// Compiler Build ID: CL-36424714
// Cuda compilation tools, release 13.0, V13.0.88
// Based on NVVM 20.0.0
//

.version 9.0
.target sm_100
.address_size 64

	// .globl	_Z15rasterizeKernelv
.global .align 4 .b8 d_x[12000000];
.global .align 4 .b8 d_y[12000000];
.global .align 4 .b8 d_z[12000000];
.global .align 4 .b8 d_depthBuffer[8294400];
.global .align 4 .b8 d_indexBuffer[8294400];
.global .align 4 .b8 d_prevIndexBuffer[8294400];

.visible .entry _Z15rasterizeKernelv()
{
	.reg .pred 	%p<17>;
	.reg .b32 	%r<56>;
	.reg .b32 	%f<31>;
	.reg .b64 	%rd<13>;

	mov.u32 	%r6, %ctaid.x;
	mov.u32 	%r7, %ntid.x;
	mov.u32 	%r8, %tid.x;
	mad.lo.s32 	%r1, %r6, %r7, %r8;
	setp.gt.s32 	%p1, %r1, 2073599;
	@%p1 bra 	$L__BB0_9;
	mul.hi.s32 	%r10, %r1, -2004318071;
	add.s32 	%r11, %r10, %r1;
	shr.u32 	%r12, %r11, 31;
	shr.s32 	%r13, %r11, 10;
	add.s32 	%r3, %r13, %r12;
	mul.lo.s32 	%r14, %r3, 1920;
	sub.s32 	%r2, %r1, %r14;
	mul.wide.s32 	%rd6, %r1, 4;
	mov.u64 	%rd7, d_depthBuffer;
	add.s64 	%rd1, %rd7, %rd6;
	mov.u64 	%rd8, d_indexBuffer;
	add.s64 	%rd2, %rd8, %rd6;
	mov.b32 	%r55, 0;
	mov.u64 	%rd10, d_x;
	mov.u64 	%rd11, d_y;
	mov.u64 	%rd12, d_z;
$L__BB0_2:
	mul.lo.s32 	%r15, %r55, 3;
	mul.wide.u32 	%rd9, %r15, 4;
	add.s64 	%rd3, %rd10, %rd9;
	ld.global.u32 	%r16, [%rd3];
	add.s64 	%rd4, %rd11, %rd9;
	ld.global.u32 	%r17, [%rd4];
	ld.global.u32 	%r18, [%rd3+4];
	ld.global.u32 	%r19, [%rd4+4];
	ld.global.u32 	%r20, [%rd3+8];
	ld.global.u32 	%r21, [%rd4+8];
	sub.s32 	%r22, %r19, %r21;
	sub.s32 	%r23, %r16, %r20;
	sub.s32 	%r24, %r20, %r18;
	sub.s32 	%r25, %r17, %r21;
	mul.lo.s32 	%r26, %r25, %r24;
	mad.lo.s32 	%r27, %r22, %r23, %r26;
	sub.s32 	%r28, %r2, %r20;
	sub.s32 	%r29, %r3, %r21;
	mul.lo.s32 	%r30, %r29, %r24;
	mad.lo.s32 	%r31, %r22, %r28, %r30;
	cvt.rn.f32.s32 	%f3, %r31;
	cvt.rn.f32.s32 	%f4, %r27;
	div.rn.f32 	%f5, %f3, %f4;
	sub.s32 	%r32, %r21, %r17;
	mul.lo.s32 	%r33, %r29, %r23;
	mad.lo.s32 	%r34, %r32, %r28, %r33;
	cvt.rn.f32.s32 	%f6, %r34;
	div.rn.f32 	%f7, %f6, %f4;
	mov.f32 	%f8, 0f3F800000;
	sub.f32 	%f9, %f8, %f5;
	sub.f32 	%f10, %f9, %f7;
	setp.ltu.f32 	%p2, %f5, 0f00000000;
	setp.ltu.f32 	%p3, %f7, 0f00000000;
	setp.ltu.f32 	%p4, %f10, 0f00000000;
	or.pred  	%p5, %p3, %p4;
	or.pred  	%p7, %p2, %p5;
	add.s64 	%rd5, %rd12, %rd9;
	@%p7 bra 	$L__BB0_5;
	ld.global.f32 	%f11, [%rd5+8];
	ld.global.f32 	%f12, [%rd5+4];
	ld.global.f32 	%f13, [%rd5];
	add.f32 	%f14, %f12, %f13;
	add.f32 	%f15, %f11, %f14;
	div.rn.f32 	%f1, %f15, 0f40400000;
	ld.global.f32 	%f16, [%rd1];
	setp.geu.f32 	%p8, %f1, %f16;
	@%p8 bra 	$L__BB0_5;
	st.global.f32 	[%rd1], %f1;
	st.global.u32 	[%rd2], %r55;
$L__BB0_5:
	ld.global.u32 	%r35, [%rd3+12];
	ld.global.u32 	%r36, [%rd4+12];
	ld.global.u32 	%r37, [%rd3+16];
	ld.global.u32 	%r38, [%rd4+16];
	ld.global.u32 	%r39, [%rd3+20];
	ld.global.u32 	%r40, [%rd4+20];
	sub.s32 	%r41, %r38, %r40;
	sub.s32 	%r42, %r35, %r39;
	sub.s32 	%r43, %r39, %r37;
	sub.s32 	%r44, %r36, %r40;
	mul.lo.s32 	%r45, %r44, %r43;
	mad.lo.s32 	%r46, %r41, %r42, %r45;
	sub.s32 	%r47, %r2, %r39;
	sub.s32 	%r48, %r3, %r40;
	mul.lo.s32 	%r49, %r48, %r43;
	mad.lo.s32 	%r50, %r41, %r47, %r49;
	cvt.rn.f32.s32 	%f17, %r50;
	cvt.rn.f32.s32 	%f18, %r46;
	div.rn.f32 	%f19, %f17, %f18;
	sub.s32 	%r51, %r40, %r36;
	mul.lo.s32 	%r52, %r48, %r42;
	mad.lo.s32 	%r53, %r51, %r47, %r52;
	cvt.rn.f32.s32 	%f20, %r53;
	div.rn.f32 	%f21, %f20, %f18;
	mov.f32 	%f22, 0f3F800000;
	sub.f32 	%f23, %f22, %f19;
	sub.f32 	%f24, %f23, %f21;
	setp.ltu.f32 	%p9, %f19, 0f00000000;
	setp.ltu.f32 	%p10, %f21, 0f00000000;
	setp.ltu.f32 	%p11, %f24, 0f00000000;
	or.pred  	%p12, %p10, %p11;
	or.pred  	%p14, %p9, %p12;
	@%p14 bra 	$L__BB0_8;
	ld.global.f32 	%f25, [%rd5+20];
	ld.global.f32 	%f26, [%rd5+16];
	ld.global.f32 	%f27, [%rd5+12];
	add.f32 	%f28, %f26, %f27;
	add.f32 	%f29, %f25, %f28;
	div.rn.f32 	%f2, %f29, 0f40400000;
	ld.global.f32 	%f30, [%rd1];
	setp.geu.f32 	%p15, %f2, %f30;
	@%p15 bra 	$L__BB0_8;
	st.global.f32 	[%rd1], %f2;
	add.s32 	%r54, %r55, 1;
	st.global.u32 	[%rd2], %r54;
$L__BB0_8:
	add.s32 	%r55, %r55, 2;
	setp.ne.s32 	%p16, %r55, 1000000;
	@%p16 bra 	$L__BB0_2;
$L__BB0_9:
	ret;

}
	// .globl	_Z14validateKernelPb
.visible .entry _Z14validateKernelPb(
	.param .u64 .ptr .align 1 _Z14validateKernelPb_param_0
)
{
	.reg .pred 	%p<3>;
	.reg .b16 	%rs<2>;
	.reg .b32 	%r<7>;
	.reg .b64 	%rd<8>;

	ld.param.u64 	%rd1, [_Z14validateKernelPb_param_0];
	mov.u32 	%r2, %ctaid.x;
	mov.u32 	%r3, %ntid.x;
	mov.u32 	%r4, %tid.x;
	mad.lo.s32 	%r1, %r2, %r3, %r4;
	setp.gt.s32 	%p1, %r1, 2073599;
	@%p1 bra 	$L__BB1_3;
	mul.wide.s32 	%rd2, %r1, 4;
	mov.u64 	%rd3, d_indexBuffer;
	add.s64 	%rd4, %rd3, %rd2;
	ld.global.u32 	%r5, [%rd4];
	mov.u64 	%rd5, d_prevIndexBuffer;
	add.s64 	%rd6, %rd5, %rd2;
	ld.global.u32 	%r6, [%rd6];
	setp.eq.s32 	%p2, %r5, %r6;
	@%p2 bra 	$L__BB1_3;
	cvta.to.global.u64 	%rd7, %rd1;
	mov.b16 	%rs1, 0;
	st.global.u8 	[%rd7], %rs1;
$L__BB1_3:
	ret;

}


// ===== COMPILED SASS (sm_100) =====

	.target	sm_100

	.elftype	@"ET_EXEC"


//--------------------- .note.nv.tkinfo           --------------------------
	.section	.note.nv.tkinfo,"",@"SHT_NOTE"
	.sectionflags	@"SHF_NOTE_NV_TKINFO"
	.tkinfo
        /*0018*/ 	.word	0x00000002
        /*0030*/ 	.string	""
        /*0030*/ 	.string	"ptxas"
        /*0030*/ 	.string	"Cuda compilation tools, release 13.0, V13.0.88"
        /*0030*/ 	.string	"Build cuda_13.0.r13.0/compiler.36424714_0"
        /*0030*/ 	.string	"-arch sm_100 -m 64 "



//--------------------- .note.nv.cuinfo           --------------------------
	.section	.note.nv.cuinfo,"",@"SHT_NOTE"
	.sectionflags	@"SHF_NOTE_NV_CUINFO"
        /*0018*/ 	.short	0x0002
        /*001a*/ 	.short	0x0064
        /*001c*/ 	.short	0x0082
	.zero		2


//--------------------- .nv.info                  --------------------------
	.section	.nv.info,"",@"SHT_CUDA_INFO"
	.align	4


	//----- nvinfo : EIATTR_REGCOUNT
	.align		4
        /*0000*/ 	.byte	0x04, 0x2f
        /*0002*/ 	.short	(.L_7 - .L_6)
	.align		4
.L_6:
        /*0004*/ 	.word	index@(_Z15rasterizeKernelv)
        /*0008*/ 	.word	0x00000027


	//----- nvinfo : EIATTR_FRAME_SIZE
	.align		4
.L_7:
        /*000c*/ 	.byte	0x04, 0x11
        /*000e*/ 	.short	(.L_9 - .L_8)
	.align		4
.L_8:
        /*0010*/ 	.word	index@($__internal_0_$__cuda_sm3x_div_rn_noftz_f32_slowpath)
        /*0014*/ 	.word	0x00000000


	//----- nvinfo : EIATTR_FRAME_SIZE
	.align		4
.L_9:
        /*0018*/ 	.byte	0x04, 0x11
        /*001a*/ 	.short	(.L_11 - .L_10)
	.align		4
.L_10:
        /*001c*/ 	.word	index@(_Z15rasterizeKernelv)
        /*0020*/ 	.word	0x00000000


	//----- nvinfo : EIATTR_REGCOUNT
	.align		4
.L_11:
        /*0024*/ 	.byte	0x04, 0x2f
        /*0026*/ 	.short	(.L_13 - .L_12)
	.align		4
.L_12:
        /*0028*/ 	.word	index@(_Z14validateKernelPb)
        /*002c*/ 	.word	0x0000000a


	//----- nvinfo : EIATTR_FRAME_SIZE
	.align		4
.L_13:
        /*0030*/ 	.byte	0x04, 0x11
        /*0032*/ 	.short	(.L_15 - .L_14)
	.align		4
.L_14:
        /*0034*/ 	.word	index@(_Z14validateKernelPb)
        /*0038*/ 	.word	0x00000000


	//----- nvinfo : EIATTR_MIN_STACK_SIZE
	.align		4
.L_15:
        /*003c*/ 	.byte	0x04, 0x12
        /*003e*/ 	.short	(.L_17 - .L_16)
	.align		4
.L_16:
        /*0040*/ 	.word	index@(_Z14validateKernelPb)
        /*0044*/ 	.word	0x00000000


	//----- nvinfo : EIATTR_MIN_STACK_SIZE
	.align		4
.L_17:
        /*0048*/ 	.byte	0x04, 0x12
        /*004a*/ 	.short	(.L_19 - .L_18)
	.align		4
.L_18:
        /*004c*/ 	.word	index@(_Z15rasterizeKernelv)
        /*0050*/ 	.word	0x00000000
.L_19:


//--------------------- .nv.compat                --------------------------
	.section	.nv.compat,"",@"SHT_CUDA_COMPAT_INFO"
	.align	4
        /*0000*/ 	.byte	0x02, 0x09, 0x00, 0x00, 0x02, 0x02, 0x01, 0x00, 0x02, 0x05, 0x05, 0x00, 0x03, 0x07, 0x01, 0x01
        /*0010*/ 	.byte	0x02, 0x03, 0x00, 0x00, 0x02, 0x06, 0x01, 0x00, 0x04, 0x0b, 0x08, 0x00, 0x01, 0x00, 0x00, 0x00
        /*0020*/ 	.byte	0x00, 0x00, 0x00, 0x00


//--------------------- .nv.info._Z14validateKernelPb --------------------------
	.section	.nv.info._Z14validateKernelPb,"",@"SHT_CUDA_INFO"
	.sectionflags	@""
	.align	4


	//----- nvinfo : EIATTR_CUDA_API_VERSION
	.align		4
        /*0000*/ 	.byte	0x04, 0x37
        /*0002*/ 	.short	(.L_21 - .L_20)
.L_20:
        /*0004*/ 	.word	0x00000082


	//----- nvinfo : EIATTR_KPARAM_INFO
	.align		4
.L_21:
        /*0008*/ 	.byte	0x04, 0x17
        /*000a*/ 	.short	(.L_23 - .L_22)
.L_22:
        /*000c*/ 	.word	0x00000000
        /*0010*/ 	.short	0x0000
        /*0012*/ 	.short	0x0000
        /*0014*/ 	.byte	0x00, 0xf5, 0x21, 0x00


	//----- nvinfo : EIATTR_SPARSE_MMA_MASK
	.align		4
.L_23:
        /*0018*/ 	.byte	0x03, 0x50
        /*001a*/ 	.short	0x0000


	//----- nvinfo : EIATTR_MAXREG_COUNT
	.align		4
        /*001c*/ 	.byte	0x03, 0x1b
        /*001e*/ 	.short	0x00ff


	//----- nvinfo : EIATTR_MERCURY_ISA_VERSION
	.align		4
        /*0020*/ 	.byte	0x03, 0x5f
        /*0022*/ 	.short	0x0101


	//----- nvinfo : EIATTR_VRC_CTA_INIT_COUNT
	.align		4
        /*0024*/ 	.byte	0x02, 0x4a
	.zero		1
	.zero		1


	//----- nvinfo : EIATTR_EXIT_INSTR_OFFSETS
	.align		4
        /*0028*/ 	.byte	0x04, 0x1c
        /*002a*/ 	.short	(.L_25 - .L_24)


	//   ....[0]....
.L_24:
        /*002c*/ 	.word	0x00000060


	//   ....[1]....
        /*0030*/ 	.word	0x000000f0


	//   ....[2]....
        /*0034*/ 	.word	0x00000120


	//----- nvinfo : EIATTR_CBANK_PARAM_SIZE
	.align		4
.L_25:
        /*0038*/ 	.byte	0x03, 0x19
        /*003a*/ 	.short	0x0008


	//----- nvinfo : EIATTR_PARAM_CBANK
	.align		4
        /*003c*/ 	.byte	0x04, 0x0a
        /*003e*/ 	.short	(.L_27 - .L_26)
	.align		4
.L_26:
        /*0040*/ 	.word	index@(.nv.constant0._Z14validateKernelPb)
        /*0044*/ 	.short	0x0380
        /*0046*/ 	.short	0x0008


	//----- nvinfo : EIATTR_SW_WAR
	.align		4
.L_27:
        /*0048*/ 	.byte	0x04, 0x36
        /*004a*/ 	.short	(.L_29 - .L_28)
.L_28:
        /*004c*/ 	.word	0x00000008
.L_29:


//--------------------- .nv.info._Z15rasterizeKernelv --------------------------
	.section	.nv.info._Z15rasterizeKernelv,"",@"SHT_CUDA_INFO"
	.sectionflags	@""
	.align	4


	//----- nvinfo : EIATTR_CUDA_API_VERSION
	.align		4
        /*0000*/ 	.byte	0x04, 0x37
        /*0002*/ 	.short	(.L_31 - .L_30)
.L_30:
        /*0004*/ 	.word	0x00000082


	//----- nvinfo : EIATTR_SPARSE_MMA_MASK
	.align		4
.L_31:
        /*0008*/ 	.byte	0x03, 0x50
        /*000a*/ 	.short	0x0000


	//----- nvinfo : EIATTR_MAXREG_COUNT
	.align		4
        /*000c*/ 	.byte	0x03, 0x1b
        /*000e*/ 	.short	0x00ff


	//----- nvinfo : EIATTR_MERCURY_ISA_VERSION
	.align		4
        /*0010*/ 	.byte	0x03, 0x5f
        /*0012*/ 	.short	0x0101


	//----- nvinfo : EIATTR_VRC_CTA_INIT_COUNT
	.align		4
        /*0014*/ 	.byte	0x02, 0x4a
	.zero		1
	.zero		1


	//----- nvinfo : EIATTR_EXIT_INSTR_OFFSETS
	.align		4
        /*0018*/ 	.byte	0x04, 0x1c
        /*001a*/ 	.short	(.L_33 - .L_32)


	//   ....[0]....
.L_32:
        /*001c*/ 	.word	0x00000060


	//   ....[1]....
        /*0020*/ 	.word	0x00000be0


	//----- nvinfo : EIATTR_CRS_STACK_SIZE
	.align		4
.L_33:
        /*0024*/ 	.byte	0x04, 0x1e
        /*0026*/ 	.short	(.L_35 - .L_34)
.L_34:
        /*0028*/ 	.word	0x00000000


	//----- nvinfo : EIATTR_SW_WAR
	.align		4
.L_35:
        /*002c*/ 	.byte	0x04, 0x36
        /*002e*/ 	.short	(.L_37 - .L_36)
.L_36:
        /*0030*/ 	.word	0x00000008
.L_37:


//--------------------- .nv.callgraph             --------------------------
	.section	.nv.callgraph,"",@"SHT_CUDA_CALLGRAPH"
	.align	4
	.sectionentsize	8
	.align		4
        /*0000*/ 	.word	0x00000000
	.align		4
        /*0004*/ 	.word	0xffffffff
	.align		4
        /*0008*/ 	.word	0x00000000
	.align		4
        /*000c*/ 	.word	0xfffffffe
	.align		4
        /*0010*/ 	.word	0x00000000
	.align		4
        /*0014*/ 	.word	0xfffffffd
	.align		4
        /*0018*/ 	.word	0x00000000
	.align		4
        /*001c*/ 	.word	0xfffffffc


//--------------------- .nv.constant4             --------------------------
	.section	.nv.constant4,"a",@progbits
	.align	8
	.align		8
.nv.constant4:
        /*0000*/ 	.dword	d_x
	.align		8
        /*0008*/ 	.dword	d_y
	.align		8
        /*0010*/ 	.dword	d_z
	.align		8
        /*0018*/ 	.dword	d_depthBuffer
	.align		8
        /*0020*/ 	.dword	d_indexBuffer
	.align		8
        /*0028*/ 	.dword	d_prevIndexBuffer


//--------------------- .text._Z14validateKernelPb --------------------------
	.section	.text._Z14validateKernelPb,"ax",@progbits
	.align	128
        .global         _Z14validateKernelPb
        .type           _Z14validateKernelPb,@function
        .size           _Z14validateKernelPb,(.L_x_29 - _Z14validateKernelPb)
        .other          _Z14validateKernelPb,@"STO_CUDA_ENTRY STV_DEFAULT"
_Z14validateKernelPb:
.text._Z14validateKernelPb:
[----:B------:R-:W-:Y:S01]  /*0000*/  LDC R1, c[0x0][0x37c] ;  /* 0x0000df00ff017b82 */ /* 0x000fe20000000800 */
[----:B------:R-:W0:Y:S07]  /*0010*/  S2R R0, SR_TID.X ;  /* 0x0000000000007919 */ /* 0x000e2e0000002100 */
[----:B------:R-:W0:Y:S08]  /*0020*/  S2UR UR4, SR_CTAID.X ;  /* 0x00000000000479c3 */ /* 0x000e300000002500 */
[----:B------:R-:W0:Y:S02]  /*0030*/  LDC R7, c[0x0][0x360] ;  /* 0x0000d800ff077b82 */ /* 0x000e240000000800 */
[----:B0-----:R-:W-:-:S05]  /*0040*/  IMAD R7, R7, UR4, R0 ;  /* 0x0000000407077c24 */ /* 0x001fca000f8e0200 */
[----:B------:R-:W-:-:S13]  /*0050*/  ISETP.GT.AND P0, PT, R7, 0x1fa3ff, PT ;  /* 0x001fa3ff0700780c */ /* 0x000fda0003f04270 */
[----:B------:R-:W-:Y:S05]  /*0060*/  @P0 EXIT ;  /* 0x000000000000094d */ /* 0x000fea0003800000 */
[----:B------:R-:W0:Y:S01]  /*0070*/  LDC.64 R2, c[0x4][0x20] ;  /* 0x01000800ff027b82 */ /* 0x000e220000000a00 */
[----:B------:R-:W1:Y:S07]  /*0080*/  LDCU.64 UR4, c[0x0][0x358] ;  /* 0x00006b00ff0477ac */ /* 0x000e6e0008000a00 */
[----:B------:R-:W2:Y:S01]  /*0090*/  LDC.64 R4, c[0x4][0x28] ;  /* 0x01000a00ff047b82 */ /* 0x000ea20000000a00 */
[----:B0-----:R-:W-:-:S06]  /*00a0*/  IMAD.WIDE R2, R7, 0x4, R2 ;  /* 0x0000000407027825 */ /* 0x001fcc00078e0202 */
[----:B-1----:R-:W3:Y:S01]  /*00b0*/  LDG.E R2, desc[UR4][R2.64] ;  /* 0x0000000402027981 */ /* 0x002ee2000c1e1900 */
[----:B--2---:R-:W-:-:S06]  /*00c0*/  IMAD.WIDE R4, R7, 0x4, R4 ;  /* 0x0000000407047825 */ /* 0x004fcc00078e0204 */
[----:B------:R-:W3:Y:S02]  /*00d0*/  LDG.E R5, desc[UR4][R4.64] ;  /* 0x0000000404057981 */ /* 0x000ee4000c1e1900 */
[----:B---3--:R-:W-:-:S13]  /*00e0*/  ISETP.NE.AND P0, PT, R2, R5, PT ;  /* 0x000000050200720c */ /* 0x008fda0003f05270 */
[----:B------:R-:W-:Y:S05]  /*00f0*/  @!P0 EXIT ;  /* 0x000000000000894d */ /* 0x000fea0003800000 */
[----:B------:R-:W0:Y:S02]  /*0100*/  LDC.64 R2, c[0x0][0x380] ;  /* 0x0000e000ff027b82 */ /* 0x000e240000000a00 */
[----:B0-----:R-:W-:Y:S01]  /*0110*/  STG.E.U8 desc[UR4][R2.64], RZ ;  /* 0x000000ff02007986 */ /* 0x001fe2000c101104 */
[----:B------:R-:W-:Y:S05]  /*0120*/  EXIT ;  /* 0x000000000000794d */ /* 0x000fea0003800000 */
.L_x_0:
[----:B------:R-:W-:-:S00]  /*0130*/  BRA `(.L_x_0) ;  /* 0xfffffffc00fc7947 */ /* 0x000fc0000383ffff */
[----:B------:R-:W-:-:S00]  /*0140*/  NOP ;  /* 0x0000000000007918 */ /* 0x000fc00000000000 */
        /* <DEDUP_REMOVED lines=11> */
.L_x_29:


//--------------------- .text._Z15rasterizeKernelv --------------------------
	.section	.text._Z15rasterizeKernelv,"ax",@progbits
	.align	128
        .global         _Z15rasterizeKernelv
        .type           _Z15rasterizeKernelv,@function
        .size           _Z15rasterizeKernelv,(.L_x_28 - _Z15rasterizeKernelv)
        .other          _Z15rasterizeKernelv,@"STO_CUDA_ENTRY STV_DEFAULT"
_Z15rasterizeKernelv:
.text._Z15rasterizeKernelv:
        /* <DEDUP_REMOVED lines=8> */
[----:B------:R-:W-:Y:S01]  /*0080*/  HFMA2 R4, -RZ, RZ, 0, 0 ;  /* 0x00000000ff047431 */ /* 0x000fe200000001ff */
[----:B------:R-:W1:Y:S06]  /*0090*/  LDCU.64 UR4, c[0x0][0x358] ;  /* 0x00006b00ff0477ac */ /* 0x000e6c0008000a00 */
[----:B------:R-:W2:Y:S01]  /*00a0*/  LDC.64 R16, c[0x4][0x20] ;  /* 0x01000800ff107b82 */ /* 0x000ea20000000a00 */
[----:B------:R-:W-:-:S07]  /*00b0*/  IMAD.HI R4, R5, -0x77777777, R4 ;  /* 0x8888888905047827 */ /* 0x000fce00078e0204 */
[----:B------:R-:W3:Y:S01]  /*00c0*/  LDC.64 R22, c[0x4][RZ] ;  /* 0x01000000ff167b82 */ /* 0x000ee20000000a00 */
[----:B------:R-:W-:-:S04]  /*00d0*/  SHF.R.U32.HI R3, RZ, 0x1f, R4 ;  /* 0x0000001fff037819 */ /* 0x000fc80000011604 */
[----:B------:R-:W-:Y:S01]  /*00e0*/  LEA.HI.SX32 R4, R4, R3, 0x16 ;  /* 0x0000000304047211 */ /* 0x000fe200078fb2ff */
[----:B------:R-:W-:Y:S02]  /*00f0*/  IMAD.MOV.U32 R3, RZ, RZ, RZ ;  /* 0x000000ffff037224 */ /* 0x000fe400078e00ff */
[----:B------:R-:W4:Y:S01]  /*0100*/  LDC.64 R20, c[0x4][0x8] ;  /* 0x01000200ff147b82 */ /* 0x000f220000000a00 */
[----:B0-----:R-:W-:-:S04]  /*0110*/  IMAD.WIDE R18, R5, 0x4, R18 ;  /* 0x0000000405127825 */ /* 0x001fc800078e0212 */
[----:B------:R-:W-:Y:S02]  /*0120*/  IMAD R2, R4, -0x780, R5 ;  /* 0xfffff88004027824 */ /* 0x000fe400078e0205 */
[----:B-12---:R-:W-:-:S07]  /*0130*/  IMAD.WIDE R16, R5, 0x4, R16 ;  /* 0x0000000405107825 */ /* 0x006fce00078e0210 */
.L_x_15:
[----:B------:R-:W-:-:S04]  /*0140*/  IMAD R29, R3, 0x3, RZ ;  /* 0x00000003031d7824 */ /* 0x000fc800078e02ff */
[----:B---3--:R-:W-:-:S04]  /*0150*/  IMAD.WIDE.U32 R14, R29, 0x4, R22 ;  /* 0x000000041d0e7825 */ /* 0x008fc800078e0016 */
[----:B----4-:R-:W-:Y:S01]  /*0160*/  IMAD.WIDE.U32 R12, R29, 0x4, R20 ;  /* 0x000000041d0c7825 */ /* 0x010fe200078e0014 */
[----:B------:R-:W2:Y:S04]  /*0170*/  LDG.E R9, desc[UR4][R14.64+0x8] ;  /* 0x000008040e097981 */ /* 0x000ea8000c1e1900 */
[----:B------:R-:W2:Y:S04]  /*0180*/  LDG.E R0, desc[UR4][R14.64+0x4] ;  /* 0x000004040e007981 */ /* 0x000ea8000c1e1900 */
[----:B------:R-:W3:Y:S04]  /*0190*/  LDG.E R27, desc[UR4][R12.64+0x8] ;  /* 0x000008040c1b7981 */ /* 0x000ee8000c1e1900 */
[----:B------:R-:W4:Y:S04]  /*01a0*/  LDG.E R24, desc[UR4][R12.64] ;  /* 0x000000040c187981 */ /* 0x000f28000c1e1900 */
[----:B------:R-:W5:Y:S04]  /*01b0*/  LDG.E R25, desc[UR4][R14.64] ;  /* 0x000000040e197981 */ /* 0x000f68000c1e1900 */
[----:B------:R-:W5:Y:S01]  /*01c0*/  LDG.E R6, desc[UR4][R12.64+0x4] ;  /* 0x000004040c067981 */ /* 0x000f62000c1e1900 */
[----:B------:R-:W-:Y:S01]  /*01d0*/  BSSY.RECONVERGENT B0, `(.L_x_1) ;  /* 0x0000019000007945 */ /* 0x000fe20003800200 */
[----:B0-2---:R-:W-:-:S02]  /*01e0*/  IADD3 R5, PT, PT, -R0, R9, RZ ;  /* 0x0000000900057210 */ /* 0x005fc40007ffe1ff */
[----:B---3--:R-:W-:Y:S01]  /*01f0*/  IADD3 R10, PT, PT, R4, -R27, RZ ;  /* 0x8000001b040a7210 */ /* 0x008fe20007ffe0ff */
[----:B----4-:R-:W-:Y:S01]  /*0200*/  IMAD.IADD R0, R24, 0x1, -R27 ;  /* 0x0000000118007824 */ /* 0x010fe200078e0a1b */
[----:B-----5:R-:W-:-:S03]  /*0210*/  IADD3 R25, PT, PT, R25, -R9, RZ ;  /* 0x8000000919197210 */ /* 0x020fc60007ffe0ff */
[C---:B------:R-:W-:Y:S02]  /*0220*/  IMAD R0, R5.reuse, R0, RZ ;  /* 0x0000000005007224 */ /* 0x040fe400078e02ff */
[----:B------:R-:W-:Y:S02]  /*0230*/  IMAD.IADD R9, R2, 0x1, -R9 ;  /* 0x0000000102097824 */ /* 0x000fe400078e0a09 */
[----:B------:R-:W-:Y:S02]  /*0240*/  IMAD.IADD R6, R6, 0x1, -R27 ;  /* 0x0000000106067824 */ /* 0x000fe400078e0a1b */
[----:B------:R-:W-:Y:S02]  /*0250*/  IMAD R5, R5, R10, RZ ;  /* 0x0000000a05057224 */ /* 0x000fe400078e02ff */
[----:B------:R-:W-:-:S05]  /*0260*/  IMAD R0, R6, R25, R0 ;  /* 0x0000001906007224 */ /* 0x000fca00078e0200 */
[----:B------:R-:W-:Y:S01]  /*0270*/  I2FP.F32.S32 R11, R0 ;  /* 0x00000000000b7245 */ /* 0x000fe20000201400 */
[----:B------:R-:W-:-:S03]  /*0280*/  IMAD R0, R6, R9, R5 ;  /* 0x0000000906007224 */ /* 0x000fc600078e0205 */
[----:B------:R-:W0:Y:S02]  /*0290*/  MUFU.RCP R8, R11 ;  /* 0x0000000b00087308 */ /* 0x000e240000001000 */
[----:B------:R-:W-:-:S06]  /*02a0*/  I2FP.F32.S32 R0, R0 ;  /* 0x0000000000007245 */ /* 0x000fcc0000201400 */
[----:B------:R-:W1:Y:S01]  /*02b0*/  FCHK P0, R0, R11 ;  /* 0x0000000b00007302 */ /* 0x000e620000000000 */
[----:B0-----:R-:W-:-:S04]  /*02c0*/  FFMA R5, -R11, R8, 1 ;  /* 0x3f8000000b057423 */ /* 0x001fc80000000108 */
[----:B------:R-:W-:-:S04]  /*02d0*/  FFMA R5, R8, R5, R8 ;  /* 0x0000000508057223 */ /* 0x000fc80000000008 */
[----:B------:R-:W-:-:S04]  /*02e0*/  FFMA R8, R0, R5, RZ ;  /* 0x0000000500087223 */ /* 0x000fc800000000ff */
[----:B------:R-:W-:-:S04]  /*02f0*/  FFMA R6, -R11, R8, R0 ;  /* 0x000000080b067223 */ /* 0x000fc80000000100 */
[----:B------:R-:W-:Y:S01]  /*0300*/  FFMA R8, R5, R6, R8 ;  /* 0x0000000605087223 */ /* 0x000fe20000000008 */
[----:B-1----:R-:W-:Y:S06]  /*0310*/  @!P0 BRA `(.L_x_2) ;  /* 0x0000000000108947 */ /* 0x002fec0003800000 */
[----:B------:R-:W-:Y:S02]  /*0320*/  MOV R31, R11 ;  /* 0x0000000b001f7202 */ /* 0x000fe40000000f00 */
[----:B------:R-:W-:-:S07]  /*0330*/  MOV R6, 0x350 ;  /* 0x0000035000067802 */ /* 0x000fce0000000f00 */
[----:B------:R-:W-:Y:S05]  /*0340*/  CALL.REL.NOINC `($__internal_0_$__cuda_sm3x_div_rn_noftz_f32_slowpath) ;  /* 0x0000000800287944 */ /* 0x000fea0003c00000 */
[----:B------:R-:W-:-:S07]  /*0350*/  IMAD.MOV.U32 R8, RZ, RZ, R0 ;  /* 0x000000ffff087224 */ /* 0x000fce00078e0000 */
.L_x_2:
[----:B------:R-:W-:Y:S05]  /*0360*/  BSYNC.RECONVERGENT B0 ;  /* 0x0000000000007941 */ /* 0x000fea0003800200 */
.L_x_1:
[----:B------:R-:W0:Y:S01]  /*0370*/  MUFU.RCP R0, R11 ;  /* 0x0000000b00007308 */ /* 0x000e220000001000 */
[----:B------:R-:W-:Y:S01]  /*0380*/  IADD3 R24, PT, PT, -R24, R27, RZ ;  /* 0x0000001b18187210 */ /* 0x000fe20007ffe1ff */
[----:B------:R-:W-:Y:S01]  /*0390*/  IMAD R10, R25, R10, RZ ;  /* 0x0000000a190a7224 */ /* 0x000fe200078e02ff */
[----:B------:R-:W-:Y:S03]  /*03a0*/  BSSY.RECONVERGENT B0, `(.L_x_3) ;  /* 0x000000e000007945 */ /* 0x000fe60003800200 */
[----:B------:R-:W-:-:S05]  /*03b0*/  IMAD R10, R9, R24, R10 ;  /* 0x00000018090a7224 */ /* 0x000fca00078e020a */
[----:B------:R-:W-:-:S04]  /*03c0*/  I2FP.F32.S32 R10, R10 ;  /* 0x0000000a000a7245 */ /* 0x000fc80000201400 */
[----:B------:R-:W1:Y:S01]  /*03d0*/  FCHK P0, R10, R11 ;  /* 0x0000000b0a007302 */ /* 0x000e620000000000 */
[----:B0-----:R-:W-:-:S04]  /*03e0*/  FFMA R5, -R11, R0, 1 ;  /* 0x3f8000000b057423 */ /* 0x001fc80000000100 */
[----:B------:R-:W-:-:S04]  /*03f0*/  FFMA R0, R0, R5, R0 ;  /* 0x0000000500007223 */ /* 0x000fc80000000000 */
[----:B------:R-:W-:-:S04]  /*0400*/  FFMA R5, R0, R10, RZ ;  /* 0x0000000a00057223 */ /* 0x000fc800000000ff */
[----:B------:R-:W-:-:S04]  /*0410*/  FFMA R6, -R11, R5, R10 ;  /* 0x000000050b067223 */ /* 0x000fc8000000010a */
[----:B------:R-:W-:Y:S01]  /*0420*/  FFMA R0, R0, R6, R5 ;  /* 0x0000000600007223 */ /* 0x000fe20000000005 */
[----:B-1----:R-:W-:Y:S06]  /*0430*/  @!P0 BRA `(.L_x_4) ;  /* 0x0000000000108947 */ /* 0x002fec0003800000 */
[----:B------:R-:W-:Y:S01]  /*0440*/  IMAD.MOV.U32 R0, RZ, RZ, R10 ;  /* 0x000000ffff007224 */ /* 0x000fe200078e000a */
[----:B------:R-:W-:Y:S02]  /*0450*/  MOV R31, R11 ;  /* 0x0000000b001f7202 */ /* 0x000fe40000000f00 */
[----:B------:R-:W-:-:S07]  /*0460*/  MOV R6, 0x480 ;  /* 0x0000048000067802 */ /* 0x000fce0000000f00 */
[----:B------:R-:W-:Y:S05]  /*0470*/  CALL.REL.NOINC `($__internal_0_$__cuda_sm3x_div_rn_noftz_f32_slowpath) ;  /* 0x0000000400dc7944 */ /* 0x000fea0003c00000 */
.L_x_4:
[----:B------:R-:W-:Y:S05]  /*0480*/  BSYNC.RECONVERGENT B0 ;  /* 0x0000000000007941 */ /* 0x000fea0003800200 */
.L_x_3:
[----:B------:R-:W-:Y:S01]  /*0490*/  FADD R5, -R8, 1 ;  /* 0x3f80000008057421 */ /* 0x000fe20000000100 */
[----:B------:R-:W0:Y:S01]  /*04a0*/  LDC.64 R34, c[0x4][0x10] ;  /* 0x01000400ff227b82 */ /* 0x000e220000000a00 */
[----:B------:R-:W-:Y:S02]  /*04b0*/  BSSY.RECONVERGENT B0, `(.L_x_5) ;  /* 0x000001d000007945 */ /* 0x000fe40003800200 */
[----:B------:R-:W-:-:S05]  /*04c0*/  FADD R5, R5, -R0 ;  /* 0x8000000005057221 */ /* 0x000fca0000000000 */
[----:B------:R-:W-:-:S04]  /*04d0*/  FSETP.GE.AND P0, PT, R5, RZ, PT ;  /* 0x000000ff0500720b */ /* 0x000fc80003f06000 */
[----:B------:R-:W-:-:S04]  /*04e0*/  FSETP.LTU.OR P0, PT, R0, RZ, !P0 ;  /* 0x000000ff0000720b */ /* 0x000fc80004709400 */
[----:B------:R-:W-:Y:S01]  /*04f0*/  FSETP.LTU.OR P0, PT, R8, RZ, P0 ;  /* 0x000000ff0800720b */ /* 0x000fe20000709400 */
[----:B0-----:R-:W-:-:S12]  /*0500*/  IMAD.WIDE.U32 R34, R29, 0x4, R34 ;  /* 0x000000041d227825 */ /* 0x001fd800078e0022 */
[----:B------:R-:W-:Y:S05]  /*0510*/  @P0 BRA `(.L_x_6) ;  /* 0x0000000000580947 */ /* 0x000fea0003800000 */
[----:B------:R-:W2:Y:S04]  /*0520*/  LDG.E R5, desc[UR4][R34.64+0x4] ;  /* 0x0000040422057981 */ /* 0x000ea8000c1e1900 */
[----:B------:R-:W2:Y:S04]  /*0530*/  LDG.E R6, desc[UR4][R34.64] ;  /* 0x0000000422067981 */ /* 0x000ea8000c1e1900 */
[----:B------:R-:W3:Y:S01]  /*0540*/  LDG.E R0, desc[UR4][R34.64+0x8] ;  /* 0x0000080422007981 */ /* 0x000ee2000c1e1900 */
[----:B------:R-:W-:Y:S02]  /*0550*/  HFMA2 R8, -RZ, RZ, 2.125, 0 ;  /* 0x40400000ff087431 */ /* 0x000fe400000001ff */
[----:B------:R-:W-:-:S02]  /*0560*/  IMAD.MOV.U32 R7, RZ, RZ, 0x3eaaaaab ;  /* 0x3eaaaaabff077424 */ /* 0x000fc400078e00ff */
[----:B--2---:R-:W-:Y:S02]  /*0570*/  FADD R5, R5, R6 ;  /* 0x0000000605057221 */ /* 0x004fe40000000000 */
[----:B------:R-:W-:Y:S02]  /*0580*/  FFMA R6, R7, -R8, 1 ;  /* 0x3f80000007067423 */ /* 0x000fe40000000808 */
[----:B---3--:R-:W-:Y:S02]  /*0590*/  FADD R0, R0, R5 ;  /* 0x0000000500007221 */ /* 0x008fe40000000000 */
[----:B------:R-:W-:Y:S02]  /*05a0*/  FFMA R5, R6, R7, 0.3333333432674407959 ;  /* 0x3eaaaaab06057423 */ /* 0x000fe40000000007 */
[----:B------:R-:W0:Y:S02]  /*05b0*/  FCHK P0, R0, 3 ;  /* 0x4040000000007902 */ /* 0x000e240000000000 */
[----:B------:R-:W-:-:S04]  /*05c0*/  FFMA R6, R0, R5, RZ ;  /* 0x0000000500067223 */ /* 0x000fc800000000ff */
[----:B------:R-:W-:-:S04]  /*05d0*/  FFMA R7, R6, -3, R0 ;  /* 0xc040000006077823 */ /* 0x000fc80000000000 */
[----:B------:R-:W-:Y:S01]  /*05e0*/  FFMA R5, R5, R7, R6 ;  /* 0x0000000705057223 */ /* 0x000fe20000000006 */
[----:B0-----:R-:W-:Y:S06]  /*05f0*/  @!P0 BRA `(.L_x_7) ;  /* 0x0000000000108947 */ /* 0x001fec0003800000 */
[----:B------:R-:W-:Y:S01]  /*0600*/  IMAD.MOV.U32 R31, RZ, RZ, 0x40400000 ;  /* 0x40400000ff1f7424 */ /* 0x000fe200078e00ff */
[----:B------:R-:W-:-:S07]  /*0610*/  MOV R6, 0x630 ;  /* 0x0000063000067802 */ /* 0x000fce0000000f00 */
[----:B------:R-:W-:Y:S05]  /*0620*/  CALL.REL.NOINC `($__internal_0_$__cuda_sm3x_div_rn_noftz_f32_slowpath) ;  /* 0x0000000400707944 */ /* 0x000fea0003c00000 */
[----:B------:R-:W-:-:S07]  /*0630*/  MOV R5, R0 ;  /* 0x0000000000057202 */ /* 0x000fce0000000f00 */
.L_x_7:
[----:B------:R-:W2:Y:S02]  /*0640*/  LDG.E R0, desc[UR4][R18.64] ;  /* 0x0000000412007981 */ /* 0x000ea4000c1e1900 */
[----:B--2---:R-:W-:-:S13]  /*0650*/  FSETP.GEU.AND P0, PT, R5, R0, PT ;  /* 0x000000000500720b */ /* 0x004fda0003f0e000 */
[----:B------:R0:W-:Y:S04]  /*0660*/  @!P0 STG.E desc[UR4][R18.64], R5 ;  /* 0x0000000512008986 */ /* 0x0001e8000c101904 */
[----:B------:R0:W-:Y:S02]  /*0670*/  @!P0 STG.E desc[UR4][R16.64], R3 ;  /* 0x0000000310008986 */ /* 0x0001e4000c101904 */
.L_x_6:
[----:B------:R-:W-:Y:S05]  /*0680*/  BSYNC.RECONVERGENT B0 ;  /* 0x0000000000007941 */ /* 0x000fea0003800200 */
.L_x_5:
[----:B------:R-:W2:Y:S04]  /*0690*/  LDG.E R8, desc[UR4][R12.64+0xc] ;  /* 0x00000c040c087981 */ /* 0x000ea8000c1e1900 */
[----:B------:R-:W2:Y:S04]  /*06a0*/  LDG.E R9, desc[UR4][R12.64+0x14] ;  /* 0x000014040c097981 */ /* 0x000ea8000c1e1900 */
[----:B------:R-:W3:Y:S04]  /*06b0*/  LDG.E R0, desc[UR4][R14.64+0x10] ;  /* 0x000010040e007981 */ /* 0x000ee8000c1e1900 */
[----:B0-----:R-:W3:Y:S04]  /*06c0*/  LDG.E R5, desc[UR4][R14.64+0x14] ;  /* 0x000014040e057981 */ /* 0x001ee8000c1e1900 */
[----:B------:R-:W4:Y:S04]  /*06d0*/  LDG.E R6, desc[UR4][R12.64+0x10] ;  /* 0x000010040c067981 */ /* 0x000f28000c1e1900 */
[----:B------:R-:W5:Y:S01]  /*06e0*/  LDG.E R32, desc[UR4][R14.64+0xc] ;  /* 0x00000c040e207981 */ /* 0x000f62000c1e1900 */
[----:B------:R-:W-:Y:S01]  /*06f0*/  BSSY.RECONVERGENT B0, `(.L_x_8) ;  /* 0x0000019000007945 */ /* 0x000fe20003800200 */
[-C--:B--2---:R-:W-:Y:S01]  /*0700*/  IADD3 R11, PT, PT, R8, -R9.reuse, RZ ;  /* 0x80000009080b7210 */ /* 0x084fe20007ffe0ff */
[----:B---3--:R-:W-:Y:S01]  /*0710*/  IMAD.IADD R0, R5, 0x1, -R0 ;  /* 0x0000000105007824 */ /* 0x008fe200078e0a00 */
[----:B----4-:R-:W-:-:S03]  /*0720*/  IADD3 R7, PT, PT, R6, -R9, RZ ;  /* 0x8000000906077210 */ /* 0x010fc60007ffe0ff */
[----:B------:R-:W-:Y:S02]  /*0730*/  IMAD R11, R0, R11, RZ ;  /* 0x0000000b000b7224 */ /* 0x000fe400078e02ff */
[----:B-----5:R-:W-:-:S04]  /*0740*/  IMAD.IADD R32, R32, 0x1, -R5 ;  /* 0x0000000120207824 */ /* 0x020fc800078e0a05 */
[----:B------:R-:W-:-:S05]  /*0750*/  IMAD R11, R7, R32, R11 ;  /* 0x00000020070b7224 */ /* 0x000fca00078e020b */
[----:B------:R-:W-:Y:S01]  /*0760*/  I2FP.F32.S32 R24, R11 ;  /* 0x0000000b00187245 */ /* 0x000fe20000201400 */
[----:B------:R-:W-:Y:S01]  /*0770*/  IMAD.IADD R11, R4, 0x1, -R9 ;  /* 0x00000001040b7824 */ /* 0x000fe200078e0a09 */
[----:B------:R-:W-:Y:S02]  /*0780*/  IADD3 R10, PT, PT, R2, -R5, RZ ;  /* 0x80000005020a7210 */ /* 0x000fe40007ffe0ff */
[----:B------:R-:W0:Y:S01]  /*0790*/  MUFU.RCP R25, R24 ;  /* 0x0000001800197308 */ /* 0x000e220000001000 */
[----:B------:R-:W-:-:S04]  /*07a0*/  IMAD R0, R0, R11, RZ ;  /* 0x0000000b00007224 */ /* 0x000fc800078e02ff */
        /* <DEDUP_REMOVED lines=10> */
[----:B------:R-:W-:-:S07]  /*0850*/  MOV R6, 0x870 ;  /* 0x0000087000067802 */ /* 0x000fce0000000f00 */
[----:B------:R-:W-:Y:S05]  /*0860*/  CALL.REL.NOINC `($__internal_0_$__cuda_sm3x_div_rn_noftz_f32_slowpath) ;  /* 0x0000000000e07944 */ /* 0x000fea0003c00000 */
[----:B------:R-:W-:-:S07]  /*0870*/  MOV R12, R0 ;  /* 0x00000000000c7202 */ /* 0x000fce0000000f00 */
.L_x_9:
[----:B------:R-:W-:Y:S05]  /*0880*/  BSYNC.RECONVERGENT B0 ;  /* 0x0000000000007941 */ /* 0x000fea0003800200 */
.L_x_8:
[----:B------:R-:W0:Y:S01]  /*0890*/  MUFU.RCP R5, R24 ;  /* 0x0000001800057308 */ /* 0x000e220000001000 */
[----:B------:R-:W-:Y:S01]  /*08a0*/  IMAD.IADD R9, R9, 0x1, -R8 ;  /* 0x0000000109097824 */ /* 0x000fe200078e0a08 */
[----:B------:R-:W-:Y:S01]  /*08b0*/  BSSY.RECONVERGENT B0, `(.L_x_10) ;  /* 0x000000f000007945 */ /* 0x000fe20003800200 */
        /* <DEDUP_REMOVED lines=10> */
[----:B------:R-:W-:Y:S01]  /*0960*/  MOV R0, R9 ;  /* 0x0000000900007202 */ /* 0x000fe20000000f00 */
[----:B------:R-:W-:Y:S01]  /*0970*/  IMAD.MOV.U32 R31, RZ, RZ, R24 ;  /* 0x000000ffff1f7224 */ /* 0x000fe200078e0018 */
[----:B------:R-:W-:-:S07]  /*0980*/  MOV R6, 0x9a0 ;  /* 0x000009a000067802 */ /* 0x000fce0000000f00 */
[----:B------:R-:W-:Y:S05]  /*0990*/  CALL.REL.NOINC `($__internal_0_$__cuda_sm3x_div_rn_noftz_f32_slowpath) ;  /* 0x0000000000947944 */ /* 0x000fea0003c00000 */
.L_x_11:
[----:B------:R-:W-:Y:S05]  /*09a0*/  BSYNC.RECONVERGENT B0 ;  /* 0x0000000000007941 */ /* 0x000fea0003800200 */
.L_x_10:
[----:B------:R-:W-:Y:S01]  /*09b0*/  FADD R5, -R12, 1 ;  /* 0x3f8000000c057421 */ /* 0x000fe20000000100 */
[----:B------:R-:W-:Y:S03]  /*09c0*/  BSSY.RECONVERGENT B0, `(.L_x_12) ;  /* 0x000001e000007945 */ /* 0x000fe60003800200 */
[----:B------:R-:W-:-:S05]  /*09d0*/  FADD R5, R5, -R0 ;  /* 0x8000000005057221 */ /* 0x000fca0000000000 */
[----:B------:R-:W-:-:S04]  /*09e0*/  FSETP.GE.AND P0, PT, R5, RZ, PT ;  /* 0x000000ff0500720b */ /* 0x000fc80003f06000 */
[----:B------:R-:W-:-:S04]  /*09f0*/  FSETP.LTU.OR P0, PT, R0, RZ, !P0 ;  /* 0x000000ff0000720b */ /* 0x000fc80004709400 */
[----:B------:R-:W-:-:S13]  /*0a00*/  FSETP.LTU.OR P0, PT, R12, RZ, P0 ;  /* 0x000000ff0c00720b */ /* 0x000fda0000709400 */
[----:B------:R-:W-:Y:S05]  /*0a10*/  @P0 BRA `(.L_x_13) ;  /* 0x0000000000600947 */ /* 0x000fea0003800000 */
[----:B------:R-:W2:Y:S04]  /*0a20*/  LDG.E R5, desc[UR4][R34.64+0x10] ;  /* 0x0000100422057981 */ /* 0x000ea8000c1e1900 */
[----:B------:R-:W2:Y:S04]  /*0a30*/  LDG.E R6, desc[UR4][R34.64+0xc] ;  /* 0x00000c0422067981 */ /* 0x000ea8000c1e1900 */
[----:B------:R-:W3:Y:S01]  /*0a40*/  LDG.E R0, desc[UR4][R34.64+0x14] ;  /* 0x0000140422007981 */ /* 0x000ee2000c1e1900 */
[----:B------:R-:W-:Y:S02]  /*0a50*/  HFMA2 R7, -RZ, RZ, 1.666015625, -0.052093505859375 ;  /* 0x3eaaaaabff077431 */ /* 0x000fe400000001ff */
        /* <DEDUP_REMOVED lines=10> */
[----:B------:R-:W-:Y:S01]  /*0b00*/  MOV R0, R8 ;  /* 0x0000000800007202 */ /* 0x000fe20000000f00 */
[----:B------:R-:W-:Y:S01]  /*0b10*/  IMAD.MOV.U32 R31, RZ, RZ, 0x40400000 ;  /* 0x40400000ff1f7424 */ /* 0x000fe200078e00ff */
[----:B------:R-:W-:-:S07]  /*0b20*/  MOV R6, 0xb40 ;  /* 0x00000b4000067802 */ /* 0x000fce0000000f00 */
[----:B------:R-:W-:Y:S05]  /*0b30*/  CALL.REL.NOINC `($__internal_0_$__cuda_sm3x_div_rn_noftz_f32_slowpath) ;  /* 0x00000000002c7944 */ /* 0x000fea0003c00000 */
[----:B------:R-:W-:-:S07]  /*0b40*/  MOV R5, R0 ;  /* 0x0000000000057202 */ /* 0x000fce0000000f00 */
.L_x_14:
[----:B------:R-:W2:Y:S02]  /*0b50*/  LDG.E R0, desc[UR4][R18.64] ;  /* 0x0000000412007981 */ /* 0x000ea4000c1e1900 */
[----:B--2---:R-:W-:-:S13]  /*0b60*/  FSETP.GEU.AND P0, PT, R5, R0, PT ;  /* 0x000000000500720b */ /* 0x004fda0003f0e000 */
[----:B------:R-:W-:Y:S01]  /*0b70*/  @!P0 VIADD R7, R3, 0x1 ;  /* 0x0000000103078836 */ /* 0x000fe20000000000 */
[----:B------:R0:W-:Y:S04]  /*0b80*/  @!P0 STG.E desc[UR4][R18.64], R5 ;  /* 0x0000000512008986 */ /* 0x0001e8000c101904 */
[----:B------:R0:W-:Y:S02]  /*0b90*/  @!P0 STG.E desc[UR4][R16.64], R7 ;  /* 0x0000000710008986 */ /* 0x0001e4000c101904 */
.L_x_13:
[----:B------:R-:W-:Y:S05]  /*0ba0*/  BSYNC.RECONVERGENT B0 ;  /* 0x0000000000007941 */ /* 0x000fea0003800200 */
.L_x_12:
[----:B------:R-:W-:-:S04]  /*0bb0*/  IADD3 R3, PT, PT, R3, 0x2, RZ ;  /* 0x0000000203037810 */ /* 0x000fc80007ffe0ff */
[----:B------:R-:W-:-:S13]  /*0bc0*/  ISETP.NE.AND P0, PT, R3, 0xf4240, PT ;  /* 0x000f42400300780c */ /* 0x000fda0003f05270 */
[----:B------:R-:W-:Y:S05]  /*0bd0*/  @P0 BRA `(.L_x_15) ;  /* 0xfffffff400580947 */ /* 0x000fea000383ffff */
[----:B------:R-:W-:Y:S05]  /*0be0*/  EXIT ;  /* 0x000000000000794d */ /* 0x000fea0003800000 */
        .weak           $__internal_0_$__cuda_sm3x_div_rn_noftz_f32_slowpath
        .type           $__internal_0_$__cuda_sm3x_div_rn_noftz_f32_slowpath,@function
        .size           $__internal_0_$__cuda_sm3x_div_rn_noftz_f32_slowpath,(.L_x_28 - $__internal_0_$__cuda_sm3x_div_rn_noftz_f32_slowpath)
$__internal_0_$__cuda_sm3x_div_rn_noftz_f32_slowpath:
[----:B------:R-:W-:Y:S01]  /*0bf0*/  SHF.R.U32.HI R5, RZ, 0x17, R31 ;  /* 0x00000017ff057819 */ /* 0x000fe2000001161f */
[----:B------:R-:W-:Y:S01]  /*0c00*/  BSSY.RECONVERGENT B1, `(.L_x_16) ;  /* 0x0000062000017945 */ /* 0x000fe20003800200 */
[----:B------:R-:W-:Y:S02]  /*0c10*/  SHF.R.U32.HI R26, RZ, 0x17, R0 ;  /* 0x00000017ff1a7819 */ /* 0x000fe40000011600 */
[----:B------:R-:W-:Y:S02]  /*0c20*/  LOP3.LUT R5, R5, 0xff, RZ, 0xc0, !PT ;  /* 0x000000ff05057812 */ /* 0x000fe400078ec0ff */
[----:B------:R-:W-:-:S03]  /*0c30*/  LOP3.LUT R26, R26, 0xff, RZ, 0xc0, !PT ;  /* 0x000000ff1a1a7812 */ /* 0x000fc600078ec0ff */
[----:B------:R-:W-:Y:S01]  /*0c40*/  VIADD R28, R5, 0xffffffff ;  /* 0xffffffff051c7836 */ /* 0x000fe20000000000 */
[----:B------:R-:W-:-:S04]  /*0c50*/  IADD3 R30, PT, PT, R26, -0x1, RZ ;  /* 0xffffffff1a1e7810 */ /* 0x000fc80007ffe0ff */
[----:B------:R-:W-:-:S04]  /*0c60*/  ISETP.GT.U32.AND P0, PT, R28, 0xfd, PT ;  /* 0x000000fd1c00780c */ /* 0x000fc80003f04070 */
[----:B------:R-:W-:-:S13]  /*0c70*/  ISETP.GT.U32.OR P0, PT, R30, 0xfd, P0 ;  /* 0x000000fd1e00780c */ /* 0x000fda0000704470 */
[----:B------:R-:W-:Y:S01]  /*0c80*/  @!P0 IMAD.MOV.U32 R7, RZ, RZ, RZ ;  /* 0x000000ffff078224 */ /* 0x000fe200078e00ff */
[----:B------:R-:W-:Y:S06]  /*0c90*/  @!P0 BRA `(.L_x_17) ;  /* 0x00000000005c8947 */ /* 0x000fec0003800000 */
[----:B------:R-:W-:Y:S02]  /*0ca0*/  FSETP.GTU.FTZ.AND P0, PT, |R0|, +INF , PT ;  /* 0x7f8000000000780b */ /* 0x000fe40003f1c200 */
[----:B------:R-:W-:-:S04]  /*0cb0*/  FSETP.GTU.FTZ.AND P1, PT, |R31|, +INF , PT ;  /* 0x7f8000001f00780b */ /* 0x000fc80003f3c200 */
[----:B------:R-:W-:-:S13]  /*0cc0*/  PLOP3.LUT P0, PT, P0, P1, PT, 0xf8, 0x8f ;  /* 0x00000000008f781c */ /* 0x000fda0000703f70 */
[----:B------:R-:W-:Y:S05]  /*0cd0*/  @P0 BRA `(.L_x_18) ;  /* 0x00000004004c0947 */ /* 0x000fea0003800000 */
[----:B------:R-:W-:-:S13]  /*0ce0*/  LOP3.LUT P0, RZ, R31, 0x7fffffff, R0, 0xc8, !PT ;  /* 0x7fffffff1fff7812 */ /* 0x000fda000780c800 */
[----:B------:R-:W-:Y:S05]  /*0cf0*/  @!P0 BRA `(.L_x_19) ;  /* 0x00000004003c8947 */ /* 0x000fea0003800000 */
[C---:B------:R-:W-:Y:S02]  /*0d00*/  FSETP.NEU.FTZ.AND P2, PT, |R0|.reuse, +INF , PT ;  /* 0x7f8000000000780b */ /* 0x040fe40003f5d200 */
[----:B------:R-:W-:Y:S02]  /*0d10*/  FSETP.NEU.FTZ.AND P1, PT, |R31|, +INF , PT ;  /* 0x7f8000001f00780b */ /* 0x000fe40003f3d200 */
[----:B------:R-:W-:-:S11]  /*0d20*/  FSETP.NEU.FTZ.AND P0, PT, |R0|, +INF , PT ;  /* 0x7f8000000000780b */ /* 0x000fd60003f1d200 */
[----:B------:R-:W-:Y:S05]  /*0d30*/  @!P1 BRA !P2, `(.L_x_19) ;  /* 0x00000004002c9947 */ /* 0x000fea0005000000 */
[----:B------:R-:W-:-:S04]  /*0d40*/  LOP3.LUT P2, RZ, R0, 0x7fffffff, RZ, 0xc0, !PT ;  /* 0x7fffffff00ff7812 */ /* 0x000fc8000784c0ff */
[----:B------:R-:W-:-:S13]  /*0d50*/  PLOP3.LUT P1, PT, P1, P2, PT, 0x2f, 0xf2 ;  /* 0x0000000000f2781c */ /* 0x000fda0000f24577 */
[----:B------:R-:W-:Y:S05]  /*0d60*/  @P1 BRA `(.L_x_20) ;  /* 0x0000000400181947 */ /* 0x000fea0003800000 */
[----:B------:R-:W-:-:S04]  /*0d70*/  LOP3.LUT P1, RZ, R31, 0x7fffffff, RZ, 0xc0, !PT ;  /* 0x7fffffff1fff7812 */ /* 0x000fc8000782c0ff */
[----:B------:R-:W-:-:S13]  /*0d80*/  PLOP3.LUT P0, PT, P0, P1, PT, 0x2f, 0xf2 ;  /* 0x0000000000f2781c */ /* 0x000fda0000702577 */
[----:B------:R-:W-:Y:S05]  /*0d90*/  @P0 BRA `(.L_x_21) ;  /* 0x0000000400000947 */ /* 0x000fea0003800000 */
[----:B------:R-:W-:Y:S02]  /*0da0*/  ISETP.GE.AND P0, PT, R30, RZ, PT ;  /* 0x000000ff1e00720c */ /* 0x000fe40003f06270 */
[----:B------:R-:W-:-:S11]  /*0db0*/  ISETP.GE.AND P1, PT, R28, RZ, PT ;  /* 0x000000ff1c00720c */ /* 0x000fd60003f26270 */
[----:B------:R-:W-:Y:S01]  /*0dc0*/  @P0 MOV R7, RZ ;  /* 0x000000ff00070202 */ /* 0x000fe20000000f00 */
[----:B------:R-:W-:Y:S02]  /*0dd0*/  @!P0 IMAD.MOV.U32 R7, RZ, RZ, -0x40 ;  /* 0xffffffc0ff078424 */ /* 0x000fe400078e00ff */
[----:B------:R-:W-:Y:S01]  /*0de0*/  @!P0 FFMA R0, R0, 1.84467440737095516160e+19, RZ ;  /* 0x5f80000000008823 */ /* 0x000fe200000000ff */
[----:B------:R-:W-:Y:S02]  /*0df0*/  @!P1 FFMA R31, R31, 1.84467440737095516160e+19, RZ ;  /* 0x5f8000001f1f9823 */ /* 0x000fe400000000ff */
[----:B------:R-:W-:-:S07]  /*0e00*/  @!P1 IADD3 R7, PT, PT, R7, 0x40, RZ ;  /* 0x0000004007079810 */ /* 0x000fce0007ffe0ff */
.L_x_17:
[----:B------:R-:W-:Y:S01]  /*0e10*/  LEA R36, R5, 0xc0800000, 0x17 ;  /* 0xc080000005247811 */ /* 0x000fe200078eb8ff */
[----:B------:R-:W-:Y:S01]  /*0e20*/  BSSY.RECONVERGENT B2, `(.L_x_22) ;  /* 0x0000036000027945 */ /* 0x000fe20003800200 */
[----:B------:R-:W-:-:S03]  /*0e30*/  IADD3 R26, PT, PT, R26, -0x7f, RZ ;  /* 0xffffff811a1a7810 */ /* 0x000fc60007ffe0ff */
[----:B------:R-:W-:Y:S02]  /*0e40*/  IMAD.IADD R36, R31, 0x1, -R36 ;  /* 0x000000011f247824 */ /* 0x000fe400078e0a24 */
[C---:B------:R-:W-:Y:S01]  /*0e50*/  IMAD R0, R26.reuse, -0x800000, R0 ;  /* 0xff8000001a007824 */ /* 0x040fe200078e0200 */
[----:B------:R-:W-:Y:S01]  /*0e60*/  IADD3 R26, PT, PT, R26, 0x7f, -R5 ;  /* 0x0000007f1a1a7810 */ /* 0x000fe20007ffe805 */
[----:B------:R-:W0:Y:S01]  /*0e70*/  MUFU.RCP R28, R36 ;  /* 0x00000024001c7308 */ /* 0x000e220000001000 */
[----:B------:R-:W-:-:S03]  /*0e80*/  FADD.FTZ R31, -R36, -RZ ;  /* 0x800000ff241f7221 */ /* 0x000fc60000010100 */
[----:B------:R-:W-:Y:S02]  /*0e90*/  IMAD.IADD R7, R26, 0x1, R7 ;  /* 0x000000011a077824 */ /* 0x000fe400078e0207 */
[----:B0-----:R-:W-:-:S04]  /*0ea0*/  FFMA R33, R28, R31, 1 ;  /* 0x3f8000001c217423 */ /* 0x001fc8000000001f */
[----:B------:R-:W-:-:S04]  /*0eb0*/  FFMA R33, R28, R33, R28 ;  /* 0x000000211c217223 */ /* 0x000fc8000000001c */
[----:B------:R-:W-:-:S04]  /*0ec0*/  FFMA R28, R0, R33, RZ ;  /* 0x00000021001c7223 */ /* 0x000fc800000000ff */
[----:B------:R-:W-:-:S04]  /*0ed0*/  FFMA R30, R31, R28, R0 ;  /* 0x0000001c1f1e7223 */ /* 0x000fc80000000000 */
[----:B------:R-:W-:-:S04]  /*0ee0*/  FFMA R30, R33, R30, R28 ;  /* 0x0000001e211e7223 */ /* 0x000fc8000000001c */
[----:B------:R-:W-:-:S04]  /*0ef0*/  FFMA R31, R31, R30, R0 ;  /* 0x0000001e1f1f7223 */ /* 0x000fc80000000000 */
[----:B------:R-:W-:-:S05]  /*0f00*/  FFMA R0, R33, R31, R30 ;  /* 0x0000001f21007223 */ /* 0x000fca000000001e */
[----:B------:R-:W-:-:S04]  /*0f10*/  SHF.R.U32.HI R5, RZ, 0x17, R0 ;  /* 0x00000017ff057819 */ /* 0x000fc80000011600 */
[----:B------:R-:W-:-:S04]  /*0f20*/  LOP3.LUT R26, R5, 0xff, RZ, 0xc0, !PT ;  /* 0x000000ff051a7812 */ /* 0x000fc800078ec0ff */
[----:B------:R-:W-:-:S05]  /*0f30*/  IADD3 R5, PT, PT, R26, R7, RZ ;  /* 0x000000071a057210 */ /* 0x000fca0007ffe0ff */
[----:B------:R-:W-:-:S05]  /*0f40*/  VIADD R26, R5, 0xffffffff ;  /* 0xffffffff051a7836 */ /* 0x000fca0000000000 */
[----:B------:R-:W-:-:S13]  /*0f50*/  ISETP.GE.U32.AND P0, PT, R26, 0xfe, PT ;  /* 0x000000fe1a00780c */ /* 0x000fda0003f06070 */
[----:B------:R-:W-:Y:S05]  /*0f60*/  @!P0 BRA `(.L_x_23) ;  /* 0x0000000000808947 */ /* 0x000fea0003800000 */
[----:B------:R-:W-:-:S13]  /*0f70*/  ISETP.GT.AND P0, PT, R5, 0xfe, PT ;  /* 0x000000fe0500780c */ /* 0x000fda0003f04270 */
[----:B------:R-:W-:Y:S05]  /*0f80*/  @P0 BRA `(.L_x_24) ;  /* 0x00000000006c0947 */ /* 0x000fea0003800000 */
[----:B------:R-:W-:-:S13]  /*0f90*/  ISETP.GE.AND P0, PT, R5, 0x1, PT ;  /* 0x000000010500780c */ /* 0x000fda0003f06270 */
[----:B------:R-:W-:Y:S05]  /*0fa0*/  @P0 BRA `(.L_x_25) ;  /* 0x0000000000740947 */ /* 0x000fea0003800000 */
[----:B------:R-:W-:Y:S02]  /*0fb0*/  ISETP.GE.AND P0, PT, R5, -0x18, PT ;  /* 0xffffffe80500780c */ /* 0x000fe40003f06270 */
[----:B------:R-:W-:-:S11]  /*0fc0*/  LOP3.LUT R0, R0, 0x80000000, RZ, 0xc0, !PT ;  /* 0x8000000000007812 */ /* 0x000fd600078ec0ff */
[----:B------:R-:W-:Y:S05]  /*0fd0*/  @!P0 BRA `(.L_x_25) ;  /* 0x0000000000688947 */ /* 0x000fea0003800000 */
[-CC-:B------:R-:W-:Y:S01]  /*0fe0*/  FFMA.RZ R7, R33, R31.reuse, R30.reuse ;  /* 0x0000001f21077223 */ /* 0x180fe2000000c01e */
[----:B------:R-:W-:Y:S01]  /*0ff0*/  IADD3 R28, PT, PT, R5, 0x20, RZ ;  /* 0x00000020051c7810 */ /* 0x000fe20007ffe0ff */
[CCC-:B------:R-:W-:Y:S01]  /*1000*/  FFMA.RP R26, R33.reuse, R31.reuse, R30.reuse ;  /* 0x0000001f211a7223 */ /* 0x1c0fe2000000801e */
[----:B------:R-:W-:Y:S01]  /*1010*/  FFMA.RM R31, R33, R31, R30 ;  /* 0x0000001f211f7223 */ /* 0x000fe2000000401e */
[----:B------:R-:W-:Y:S02]  /*1020*/  ISETP.NE.AND P2, PT, R5, RZ, PT ;  /* 0x000000ff0500720c */ /* 0x000fe40003f45270 */
[----:B------:R-:W-:Y:S02]  /*1030*/  LOP3.LUT R7, R7, 0x7fffff, RZ, 0xc0, !PT ;  /* 0x007fffff07077812 */ /* 0x000fe400078ec0ff */
[----:B------:R-:W-:Y:S02]  /*1040*/  ISETP.NE.AND P1, PT, R5, RZ, PT ;  /* 0x000000ff0500720c */ /* 0x000fe40003f25270 */
[----:B------:R-:W-:-:S02]  /*1050*/  LOP3.LUT R7, R7, 0x800000, RZ, 0xfc, !PT ;  /* 0x0080000007077812 */ /* 0x000fc400078efcff */
[----:B------:R-:W-:Y:S02]  /*1060*/  IADD3 R5, PT, PT, -R5, RZ, RZ ;  /* 0x000000ff05057210 */ /* 0x000fe40007ffe1ff */
[----:B------:R-:W-:Y:S02]  /*1070*/  SHF.L.U32 R28, R7, R28, RZ ;  /* 0x0000001c071c7219 */ /* 0x000fe400000006ff */
[----:B------:R-:W-:Y:S02]  /*1080*/  FSETP.NEU.FTZ.AND P0, PT, R26, R31, PT ;  /* 0x0000001f1a00720b */ /* 0x000fe40003f1d000 */
[----:B------:R-:W-:Y:S02]  /*1090*/  SEL R26, R5, RZ, P2 ;  /* 0x000000ff051a7207 */ /* 0x000fe40001000000 */
[----:B------:R-:W-:Y:S02]  /*10a0*/  ISETP.NE.AND P1, PT, R28, RZ, P1 ;  /* 0x000000ff1c00720c */ /* 0x000fe40000f25270 */
[----:B------:R-:W-:-:S02]  /*10b0*/  SHF.R.U32.HI R7, RZ, R26, R7 ;  /* 0x0000001aff077219 */ /* 0x000fc40000011607 */
[----:B------:R-:W-:Y:S02]  /*10c0*/  PLOP3.LUT P0, PT, P0, P1, PT, 0xf8, 0x8f ;  /* 0x00000000008f781c */ /* 0x000fe40000703f70 */
[----:B------:R-:W-:Y:S02]  /*10d0*/  SHF.R.U32.HI R5, RZ, 0x1, R7 ;  /* 0x00000001ff057819 */ /* 0x000fe40000011607 */
[----:B------:R-:W-:-:S04]  /*10e0*/  SEL R26, RZ, 0x1, !P0 ;  /* 0x00000001ff1a7807 */ /* 0x000fc80004000000 */
[----:B------:R-:W-:-:S04]  /*10f0*/  LOP3.LUT R26, R26, 0x1, R5, 0xf8, !PT ;  /* 0x000000011a1a7812 */ /* 0x000fc800078ef805 */
[----:B------:R-:W-:-:S05]  /*1100*/  LOP3.LUT R26, R26, R7, RZ, 0xc0, !PT ;  /* 0x000000071a1a7212 */ /* 0x000fca00078ec0ff */
[----:B------:R-:W-:-:S05]  /*1110*/  IMAD.IADD R5, R5, 0x1, R26 ;  /* 0x0000000105057824 */ /* 0x000fca00078e021a */
[----:B------:R-:W-:Y:S01]  /*1120*/  LOP3.LUT R0, R5, R0, RZ, 0xfc, !PT ;  /* 0x0000000005007212 */ /* 0x000fe200078efcff */
[----:B------:R-:W-:Y:S06]  /*1130*/  BRA `(.L_x_25) ;  /* 0x0000000000107947 */ /* 0x000fec0003800000 */
.L_x_24:
[----:B------:R-:W-:-:S04]  /*1140*/  LOP3.LUT R0, R0, 0x80000000, RZ, 0xc0, !PT ;  /* 0x8000000000007812 */ /* 0x000fc800078ec0ff */
[----:B------:R-:W-:Y:S01]  /*1150*/  LOP3.LUT R0, R0, 0x7f800000, RZ, 0xfc, !PT ;  /* 0x7f80000000007812 */ /* 0x000fe200078efcff */
[----:B------:R-:W-:Y:S06]  /*1160*/  BRA `(.L_x_25) ;  /* 0x0000000000047947 */ /* 0x000fec0003800000 */
.L_x_23:
[----:B------:R-:W-:-:S07]  /*1170*/  LEA R0, R7, R0, 0x17 ;  /* 0x0000000007007211 */ /* 0x000fce00078eb8ff */
.L_x_25:
[----:B------:R-:W-:Y:S05]  /*1180*/  BSYNC.RECONVERGENT B2 ;  /* 0x0000000000027941 */ /* 0x000fea0003800200 */
.L_x_22:
[----:B------:R-:W-:Y:S05]  /*1190*/  BRA `(.L_x_26) ;  /* 0x0000000000207947 */ /* 0x000fea0003800000 */
.L_x_21:
[----:B------:R-:W-:-:S04]  /*11a0*/  LOP3.LUT R0, R31, 0x80000000, R0, 0x48, !PT ;  /* 0x800000001f007812 */ /* 0x000fc800078e4800 */
[----:B------:R-:W-:Y:S01]  /*11b0*/  LOP3.LUT R0, R0, 0x7f800000, RZ, 0xfc, !PT ;  /* 0x7f80000000007812 */ /* 0x000fe200078efcff */
[----:B------:R-:W-:Y:S06]  /*11c0*/  BRA `(.L_x_26) ;  /* 0x0000000000147947 */ /* 0x000fec0003800000 */
.L_x_20:
[----:B------:R-:W-:Y:S01]  /*11d0*/  LOP3.LUT R0, R31, 0x80000000, R0, 0x48, !PT ;  /* 0x800000001f007812 */ /* 0x000fe200078e4800 */
[----:B------:R-:W-:Y:S06]  /*11e0*/  BRA `(.L_x_26) ;  /* 0x00000000000c7947 */ /* 0x000fec0003800000 */
.L_x_19:
[----:B------:R-:W0:Y:S01]  /*11f0*/  MUFU.RSQ R0, -QNAN ;  /* 0xffc0000000007908 */ /* 0x000e220000001400 */
[----:B------:R-:W-:Y:S05]  /*1200*/  BRA `(.L_x_26) ;  /* 0x0000000000047947 */ /* 0x000fea0003800000 */
.L_x_18:
[----:B------:R-:W-:-:S07]  /*1210*/  FADD.FTZ R0, R0, R31 ;  /* 0x0000001f00007221 */ /* 0x000fce0000010000 */
.L_x_26:
[----:B------:R-:W-:Y:S05]  /*1220*/  BSYNC.RECONVERGENT B1 ;  /* 0x0000000000017941 */ /* 0x000fea0003800200 */
.L_x_16:
[----:B------:R-:W-:-:S04]  /*1230*/  HFMA2 R7, -RZ, RZ, 0, 0 ;  /* 0x00000000ff077431 */ /* 0x000fc800000001ff */
[----:B0-----:R-:W-:Y:S05]  /*1240*/  RET.REL.NODEC R6 `(_Z15rasterizeKernelv) ;  /* 0xffffffec066c7950 */ /* 0x001fea0003c3ffff */
.L_x_27:
        /* <DEDUP_REMOVED lines=11> */
.L_x_28:


//--------------------- .nv.shared.reserved.0     --------------------------
	.section	.nv.shared.reserved.0,"aw",@nobits
	.weak		__nv_reservedSMEM_offset_0_alias
	.size		__nv_reservedSMEM_offset_0_alias, 0, 64
	.other		__nv_reservedSMEM_offset_0_alias,@"STO_CUDA_RESERVED_SHARED STV_DEFAULT"
__nv_reservedSMEM_offset_0_alias:
	.zero		0
	.zero		64


//--------------------- .nv.global                --------------------------
	.section	.nv.global,"aw",@nobits
	.align	4
.nv.global:
	.type		d_indexBuffer,@object
	.size		d_indexBuffer,(d_prevIndexBuffer - d_indexBuffer)
d_indexBuffer:
	.zero		8294400
	.type		d_prevIndexBuffer,@object
	.size		d_prevIndexBuffer,(d_depthBuffer - d_prevIndexBuffer)
d_prevIndexBuffer:
	.zero		8294400
	.type		d_depthBuffer,@object
	.size		d_depthBuffer,(d_x - d_depthBuffer)
d_depthBuffer:
	.zero		8294400
	.type		d_x,@object
	.size		d_x,(d_z - d_x)
d_x:
	.zero		12000000
	.type		d_z,@object
	.size		d_z,(d_y - d_z)
d_z:
	.zero		12000000
	.type		d_y,@object
	.size		d_y,(.L_1 - d_y)
d_y:
	.zero		12000000
.L_1:


//--------------------- .nv.constant0._Z14validateKernelPb --------------------------
	.section	.nv.constant0._Z14validateKernelPb,"a",@progbits
	.sectionflags	@""
	.align	4
.nv.constant0._Z14validateKernelPb:
	.zero		904


//--------------------- .nv.constant0._Z15rasterizeKernelv --------------------------
	.section	.nv.constant0._Z15rasterizeKernelv,"a",@progbits
	.sectionflags	@""
	.align	4
.nv.constant0._Z15rasterizeKernelv:
	.zero		896


//--------------------- SYMBOLS --------------------------

	.type		.nv.reservedSmem.offset0,@object
	.size		.nv.reservedSmem.offset0,0x4
